//
// Generated by NVIDIA NVVM Compiler
//
// Compiler Build ID: CL-36424714
// Cuda compilation tools, release 13.0, V13.0.88
// Based on NVVM 20.0.0
//

.version 9.0
.target sm_100
.address_size 64

	// .globl	_Z9addMatrixPiS_S_S_S_

.visible .entry _Z9addMatrixPiS_S_S_S_(
	.param .u64 .ptr .align 1 _Z9addMatrixPiS_S_S_S__param_0,
	.param .u64 .ptr .align 1 _Z9addMatrixPiS_S_S_S__param_1,
	.param .u64 .ptr .align 1 _Z9addMatrixPiS_S_S_S__param_2,
	.param .u64 .ptr .align 1 _Z9addMatrixPiS_S_S_S__param_3,
	.param .u64 .ptr .align 1 _Z9addMatrixPiS_S_S_S__param_4
)
{
	.reg .pred 	%p<3>;
	.reg .b32 	%r<15>;
	.reg .b64 	%rd<15>;

	ld.param.u64 	%rd1, [_Z9addMatrixPiS_S_S_S__param_0];
	ld.param.u64 	%rd2, [_Z9addMatrixPiS_S_S_S__param_1];
	ld.param.u64 	%rd3, [_Z9addMatrixPiS_S_S_S__param_2];
	ld.param.u64 	%rd4, [_Z9addMatrixPiS_S_S_S__param_3];
	ld.param.u64 	%rd5, [_Z9addMatrixPiS_S_S_S__param_4];
	cvta.to.global.u64 	%rd6, %rd5;
	mov.u32 	%r4, %ntid.x;
	mov.u32 	%r5, %ctaid.x;
	mov.u32 	%r6, %tid.x;
	mad.lo.s32 	%r1, %r4, %r5, %r6;
	mov.u32 	%r7, %ntid.y;
	mov.u32 	%r8, %ctaid.y;
	mov.u32 	%r9, %tid.y;
	mad.lo.s32 	%r2, %r7, %r8, %r9;
	ld.global.u32 	%r3, [%rd6];
	setp.ge.s32 	%p1, %r1, %r3;
	@%p1 bra 	$L__BB0_3;
	cvta.to.global.u64 	%rd7, %rd4;
	ld.global.u32 	%r10, [%rd7];
	setp.ge.s32 	%p2, %r2, %r10;
	@%p2 bra 	$L__BB0_3;
	mad.lo.s32 	%r11, %r3, %r2, %r1;
	cvta.to.global.u64 	%rd8, %rd1;
	mul.wide.s32 	%rd9, %r11, 4;
	add.s64 	%rd10, %rd8, %rd9;
	ld.global.u32 	%r12, [%rd10];
	cvta.to.global.u64 	%rd11, %rd2;
	add.s64 	%rd12, %rd11, %rd9;
	ld.global.u32 	%r13, [%rd12];
	add.s32 	%r14, %r13, %r12;
	cvta.to.global.u64 	%rd13, %rd3;
	add.s64 	%rd14, %rd13, %rd9;
	st.global.u32 	[%rd14], %r14;
$L__BB0_3:
	ret;

}


// ===== COMPILED SASS (sm_100) =====

	.target	sm_100

	.elftype	@"ET_EXEC"


//--------------------- .note.nv.tkinfo           --------------------------
	.section	.note.nv.tkinfo,"",@"SHT_NOTE"
	.sectionflags	@"SHF_NOTE_NV_TKINFO"
	.tkinfo
        /*0018*/ 	.word	0x00000002
        /*0030*/ 	.string	""
        /*0030*/ 	.string	"ptxas"
        /*0030*/ 	.string	"Cuda compilation tools, release 13.0, V13.0.88"
        /*0030*/ 	.string	"Build cuda_13.0.r13.0/compiler.36424714_0"
        /*0030*/ 	.string	"-arch sm_100 -m 64 "



//--------------------- .note.nv.cuinfo           --------------------------
	.section	.note.nv.cuinfo,"",@"SHT_NOTE"
	.sectionflags	@"SHF_NOTE_NV_CUINFO"
        /*0018*/ 	.short	0x0002
        /*001a*/ 	.short	0x0064
        /*001c*/ 	.short	0x0082
	.zero		2


//--------------------- .nv.info                  --------------------------
	.section	.nv.info,"",@"SHT_CUDA_INFO"
	.align	4


	//----- nvinfo : EIATTR_REGCOUNT
	.align		4
        /*0000*/ 	.byte	0x04, 0x2f
        /*0002*/ 	.short	(.L_1 - .L_0)
	.align		4
.L_0:
        /*0004*/ 	.word	index@(_Z9addMatrixPiS_S_S_S_)
        /*0008*/ 	.word	0x0000000c


	//----- nvinfo : EIATTR_FRAME_SIZE
	.align		4
.L_1:
        /*000c*/ 	.byte	0x04, 0x11
        /*000e*/ 	.short	(.L_3 - .L_2)
	.align		4
.L_2:
        /*0010*/ 	.word	index@(_Z9addMatrixPiS_S_S_S_)
        /*0014*/ 	.word	0x00000000


	//----- nvinfo : EIATTR_MIN_STACK_SIZE
	.align		4
.L_3:
        /*0018*/ 	.byte	0x04, 0x12
        /*001a*/ 	.short	(.L_5 - .L_4)
	.align		4
.L_4:
        /*001c*/ 	.word	index@(_Z9addMatrixPiS_S_S_S_)
        /*0020*/ 	.word	0x00000000
.L_5:


//--------------------- .nv.compat                --------------------------
	.section	.nv.compat,"",@"SHT_CUDA_COMPAT_INFO"
	.align	4
        /*0000*/ 	.byte	0x02, 0x09, 0x00, 0x00, 0x02, 0x02, 0x01, 0x00, 0x02, 0x05, 0x05, 0x00, 0x03, 0x07, 0x01, 0x01
        /*0010*/ 	.byte	0x02, 0x03, 0x00, 0x00, 0x02, 0x06, 0x01, 0x00, 0x04, 0x0b, 0x08, 0x00, 0x09, 0x00, 0x00, 0x00
        /*0020*/ 	.byte	0x00, 0x00, 0x00, 0x00


//--------------------- .nv.info._Z9addMatrixPiS_S_S_S_ --------------------------
	.section	.nv.info._Z9addMatrixPiS_S_S_S_,"",@"SHT_CUDA_INFO"
	.sectionflags	@""
	.align	4


	//----- nvinfo : EIATTR_CUDA_API_VERSION
	.align		4
        /*0000*/ 	.byte	0x04, 0x37
        /*0002*/ 	.short	(.L_7 - .L_6)
.L_6:
        /*0004*/ 	.word	0x00000082


	//----- nvinfo : EIATTR_KPARAM_INFO
	.align		4
.L_7:
        /*0008*/ 	.byte	0x04, 0x17
        /*000a*/ 	.short	(.L_9 - .L_8)
.L_8:
        /*000c*/ 	.word	0x00000000
        /*0010*/ 	.short	0x0004
        /*0012*/ 	.short	0x0020
        /*0014*/ 	.byte	0x00, 0xf5, 0x21, 0x00


	//----- nvinfo : EIATTR_KPARAM_INFO
	.align		4
.L_9:
        /*0018*/ 	.byte	0x04, 0x17
        /*001a*/ 	.short	(.L_11 - .L_10)
.L_10:
        /*001c*/ 	.word	0x00000000
        /*0020*/ 	.short	0x0003
        /*0022*/ 	.short	0x0018
        /*0024*/ 	.byte	0x00, 0xf5, 0x21, 0x00


	//----- nvinfo : EIATTR_KPARAM_INFO
	.align		4
.L_11:
        /*0028*/ 	.byte	0x04, 0x17
        /*002a*/ 	.short	(.L_13 - .L_12)
.L_12:
        /*002c*/ 	.word	0x00000000
        /*0030*/ 	.short	0x0002
        /*0032*/ 	.short	0x0010
        /*0034*/ 	.byte	0x00, 0xf5, 0x21, 0x00


	//----- nvinfo : EIATTR_KPARAM_INFO
	.align		4
.L_13:
        /*0038*/ 	.byte	0x04, 0x17
        /*003a*/ 	.short	(.L_15 - .L_14)
.L_14:
        /*003c*/ 	.word	0x00000000
        /*0040*/ 	.short	0x0001
        /*0042*/ 	.short	0x0008
        /*0044*/ 	.byte	0x00, 0xf5, 0x21, 0x00


	//----- nvinfo : EIATTR_KPARAM_INFO
	.align		4
.L_15:
        /*0048*/ 	.byte	0x04, 0x17
        /*004a*/ 	.short	(.L_17 - .L_16)
.L_16:
        /*004c*/ 	.word	0x00000000
        /*0050*/ 	.short	0x0000
        /*0052*/ 	.short	0x0000
        /*0054*/ 	.byte	0x00, 0xf5, 0x21, 0x00


	//----- nvinfo : EIATTR_SPARSE_MMA_MASK
	.align		4
.L_17:
        /*0058*/ 	.byte	0x03, 0x50
        /*005a*/ 	.short	0x0000


	//----- nvinfo : EIATTR_MAXREG_COUNT
	.align		4
        /*005c*/ 	.byte	0x03, 0x1b
        /*005e*/ 	.short	0x00ff


	//----- nvinfo : EIATTR_MERCURY_ISA_VERSION
	.align		4
        /*0060*/ 	.byte	0x03, 0x5f
        /*0062*/ 	.short	0x0101


	//----- nvinfo : EIATTR_VRC_CTA_INIT_COUNT
	.align		4
        /*0064*/ 	.byte	0x02, 0x4a
	.zero		1
	.zero		1


	//----- nvinfo : EIATTR_EXIT_INSTR_OFFSETS
	.align		4
        /*0068*/ 	.byte	0x04, 0x1c
        /*006a*/ 	.short	(.L_19 - .L_18)


	//   ....[0]....
.L_18:
        /*006c*/ 	.word	0x000000d0


	//   ....[1]....
        /*0070*/ 	.word	0x00000110


	//   ....[2]....
        /*0074*/ 	.word	0x000001d0


	//----- nvinfo : EIATTR_CBANK_PARAM_SIZE
	.align		4
.L_19:
        /*0078*/ 	.byte	0x03, 0x19
        /*007a*/ 	.short	0x0028


	//----- nvinfo : EIATTR_PARAM_CBANK
	.align		4
        /*007c*/ 	.byte	0x04, 0x0a
        /*007e*/ 	.short	(.L_21 - .L_20)
	.align		4
.L_20:
        /*0080*/ 	.word	index@(.nv.constant0._Z9addMatrixPiS_S_S_S_)
        /*0084*/ 	.short	0x0380
        /*0086*/ 	.short	0x0028


	//----- nvinfo : EIATTR_SW_WAR
	.align		4
.L_21:
        /*0088*/ 	.byte	0x04, 0x36
        /*008a*/ 	.short	(.L_23 - .L_22)
.L_22:
        /*008c*/ 	.word	0x00000008
.L_23:


//--------------------- .nv.callgraph             --------------------------
	.section	.nv.callgraph,"",@"SHT_CUDA_CALLGRAPH"
	.align	4
	.sectionentsize	8
	.align		4
        /*0000*/ 	.word	0x00000000
	.align		4
        /*0004*/ 	.word	0xffffffff
	.align		4
        /*0008*/ 	.word	0x00000000
	.align		4
        /*000c*/ 	.word	0xfffffffe
	.align		4
        /*0010*/ 	.word	0x00000000
	.align		4
        /*0014*/ 	.word	0xfffffffd
	.align		4
        /*0018*/ 	.word	0x00000000
	.align		4
        /*001c*/ 	.word	0xfffffffc


//--------------------- .text._Z9addMatrixPiS_S_S_S_ --------------------------
	.section	.text._Z9addMatrixPiS_S_S_S_,"ax",@progbits
	.align	128
        .global         _Z9addMatrixPiS_S_S_S_
        .type           _Z9addMatrixPiS_S_S_S_,@function
        .size           _Z9addMatrixPiS_S_S_S_,(.L_x_1 - _Z9addMatrixPiS_S_S_S_)
        .other          _Z9addMatrixPiS_S_S_S_,@"STO_CUDA_ENTRY STV_DEFAULT"
_Z9addMatrixPiS_S_S_S_:
.text._Z9addMatrixPiS_S_S_S_:
[----:B------:R-:W-:Y:S08]  /*0000*/  LDC R1, c[0x0][0x37c] ;  /* 0x0000df00ff017b82 */ /* 0x000ff00000000800 */
[----:B------:R-:W0:Y:S01]  /*0010*/  LDC.64 R2, c[0x0][0x3a0] ;  /* 0x0000e800ff027b82 */ /* 0x000e220000000a00 */
[----:B------:R-:W0:Y:S02]  /*0020*/  LDCU.64 UR4, c[0x0][0x358] ;  /* 0x00006b00ff0477ac */ /* 0x000e240008000a00 */
[----:B0-----:R-:W2:Y:S01]  /*0030*/  LDG.E R9, desc[UR4][R2.64] ;  /* 0x0000000402097981 */ /* 0x001ea2000c1e1900 */
[----:B------:R-:W0:Y:S01]  /*0040*/  LDCU UR6, c[0x0][0x360] ;  /* 0x00006c00ff0677ac */ /* 0x000e220008000800 */
[----:B------:R-:W0:Y:S01]  /*0050*/  S2R R0, SR_CTAID.X ;  /* 0x0000000000007919 */ /* 0x000e220000002500 */
[----:B------:R-:W1:Y:S01]  /*0060*/  LDCU UR7, c[0x0][0x364] ;  /* 0x00006c80ff0777ac */ /* 0x000e620008000800 */
[----:B------:R-:W0:Y:S01]  /*0070*/  S2R R5, SR_TID.X ;  /* 0x0000000000057919 */ /* 0x000e220000002100 */
[----:B------:R-:W1:Y:S01]  /*0080*/  S2R R7, SR_CTAID.Y ;  /* 0x0000000000077919 */ /* 0x000e620000002600 */
[----:B------:R-:W1:Y:S01]  /*0090*/  S2R R4, SR_TID.Y ;  /* 0x0000000000047919 */ /* 0x000e620000002200 */
[----:B0-----:R-:W-:-:S02]  /*00a0*/  IMAD R0, R0, UR6, R5 ;  /* 0x0000000600007c24 */ /* 0x001fc4000f8e0205 */
[----:B-1----:R-:W-:-:S03]  /*00b0*/  IMAD R7, R7, UR7, R4 ;  /* 0x0000000707077c24 */ /* 0x002fc6000f8e0204 */
[----:B--2---:R-:W-:-:S13]  /*00c0*/  ISETP.GE.AND P0, PT, R0, R9, PT ;  /* 0x000000090000720c */ /* 0x004fda0003f06270 */
[----:B------:R-:W-:Y:S05]  /*00d0*/  @P0 EXIT ;  /* 0x000000000000094d */ /* 0x000fea0003800000 */
[----:B------:R-:W0:Y:S02]  /*00e0*/  LDC.64 R2, c[0x0][0x398] ;  /* 0x0000e600ff027b82 */ /* 0x000e240000000a00 */
[----:B0-----:R-:W2:Y:S02]  /*00f0*/  LDG.E R2, desc[UR4][R2.64] ;  /* 0x0000000402027981 */ /* 0x001ea4000c1e1900 */
[----:B--2---:R-:W-:-:S13]  /*0100*/  ISETP.GE.AND P0, PT, R7, R2, PT ;  /* 0x000000020700720c */ /* 0x004fda0003f06270 */
[----:B------:R-:W-:Y:S05]  /*0110*/  @P0 EXIT ;  /* 0x000000000000094d */ /* 0x000fea0003800000 */
[----:B------:R-:W0:Y:S01]  /*0120*/  LDC.64 R2, c[0x0][0x380] ;  /* 0x0000e000ff027b82 */ /* 0x000e220000000a00 */
[----:B------:R-:W-:-:S07]  /*0130*/  IMAD R9, R7, R9, R0 ;  /* 0x0000000907097224 */ /* 0x000fce00078e0200 */
[----:B------:R-:W1:Y:S08]  /*0140*/  LDC.64 R4, c[0x0][0x388] ;  /* 0x0000e200ff047b82 */ /* 0x000e700000000a00 */
[----:B------:R-:W2:Y:S01]  /*0150*/  LDC.64 R6, c[0x0][0x390] ;  /* 0x0000e400ff067b82 */ /* 0x000ea20000000a00 */
[----:B0-----:R-:W-:-:S06]  /*0160*/  IMAD.WIDE R2, R9, 0x4, R2 ;  /* 0x0000000409027825 */ /* 0x001fcc00078e0202 */
[----:B------:R-:W3:Y:S01]  /*0170*/  LDG.E R2, desc[UR4][R2.64] ;  /* 0x0000000402027981 */ /* 0x000ee2000c1e1900 */
[----:B-1----:R-:W-:-:S06]  /*0180*/  IMAD.WIDE R4, R9, 0x4, R4 ;  /* 0x0000000409047825 */ /* 0x002fcc00078e0204 */
[----:B------:R-:W3:Y:S01]  /*0190*/  LDG.E R5, desc[UR4][R4.64] ;  /* 0x0000000404057981 */ /* 0x000ee2000c1e1900 */
[----:B--2---:R-:W-:Y:S01]  /*01a0*/  IMAD.WIDE R6, R9, 0x4, R6 ;  /* 0x0000000409067825 */ /* 0x004fe200078e0206 */
[----:B---3--:R-:W-:-:S05]  /*01b0*/  IADD3 R9, PT, PT, R2, R5, RZ ;  /* 0x0000000502097210 */ /* 0x008fca0007ffe0ff */
[----:B------:R-:W-:Y:S01]  /*01c0*/  STG.E desc[UR4][R6.64], R9 ;  /* 0x0000000906007986 */ /* 0x000fe2000c101904 */
[----:B------:R-:W-:Y:S05]  /*01d0*/  EXIT ;  /* 0x000000000000794d */ /* 0x000fea0003800000 */
.L_x_0:
[----:B------:R-:W-:-:S00]  /*01e0*/  BRA `(.L_x_0) ;  /* 0xfffffffc00fc7947 */ /* 0x000fc0000383ffff */
[----:B------:R-:W-:-:S00]  /*01f0*/  NOP ;  /* 0x0000000000007918 */ /* 0x000fc00000000000 */
        /* <DEDUP_REMOVED lines=8> */
.L_x_1:


//--------------------- .nv.shared.reserved.0     --------------------------
	.section	.nv.shared.reserved.0,"aw",@nobits
	.weak		__nv_reservedSMEM_offset_0_alias
	.size		__nv_reservedSMEM_offset_0_alias, 0, 64
	.other		__nv_reservedSMEM_offset_0_alias,@"STO_CUDA_RESERVED_SHARED STV_DEFAULT"
__nv_reservedSMEM_offset_0_alias:
	.zero		0
	.zero		64


//--------------------- .nv.constant0._Z9addMatrixPiS_S_S_S_ --------------------------
	.section	.nv.constant0._Z9addMatrixPiS_S_S_S_,"a",@progbits
	.sectionflags	@""
	.align	4
.nv.constant0._Z9addMatrixPiS_S_S_S_:
	.zero		936


//--------------------- SYMBOLS --------------------------

	.type		.nv.reservedSmem.offset0,@object
	.size		.nv.reservedSmem.offset0,0x4
